//
// Generated by NVIDIA NVVM Compiler
//
// Compiler Build ID: CL-36424714
// Cuda compilation tools, release 13.0, V13.0.88
// Based on NVVM 20.0.0
//

.version 9.0
.target sm_100
.address_size 64

	// .globl	_Z10cuda_hellov
.extern .func  (.param .b32 func_retval0) vprintf
(
	.param .b64 vprintf_param_0,
	.param .b64 vprintf_param_1
)
;
.global .align 1 .b8 $str[27] = {72, 101, 108, 108, 111, 32, 102, 114, 111, 109, 32, 116, 104, 101, 32, 111, 116, 104, 101, 114, 32, 115, 105, 100, 101, 33};

.visible .entry _Z10cuda_hellov()
{
	.reg .b32 	%r<3>;
	.reg .b64 	%rd<3>;

	mov.u64 	%rd1, $str;
	cvta.global.u64 	%rd2, %rd1;
	{ // callseq 0, 0
	.param .b64 param0;
	st.param.b64 	[param0], %rd2;
	.param .b64 param1;
	st.param.b64 	[param1], 0;
	.param .b32 retval0;
	call.uni (retval0), 
	vprintf, 
	(
	param0, 
	param1
	);
	ld.param.b32 	%r1, [retval0];
	} // callseq 0
	ret;

}


// ===== COMPILED SASS (sm_100) =====

	.target	sm_100

	.elftype	@"ET_EXEC"


//--------------------- .note.nv.tkinfo           --------------------------
	.section	.note.nv.tkinfo,"",@"SHT_NOTE"
	.sectionflags	@"SHF_NOTE_NV_TKINFO"
	.tkinfo
        /*0018*/ 	.word	0x00000002
        /*0030*/ 	.string	""
        /*0030*/ 	.string	"ptxas"
        /*0030*/ 	.string	"Cuda compilation tools, release 13.0, V13.0.88"
        /*0030*/ 	.string	"Build cuda_13.0.r13.0/compiler.36424714_0"
        /*0030*/ 	.string	"-arch sm_100 -m 64 "



//--------------------- .note.nv.cuinfo           --------------------------
	.section	.note.nv.cuinfo,"",@"SHT_NOTE"
	.sectionflags	@"SHF_NOTE_NV_CUINFO"
        /*0018*/ 	.short	0x0002
        /*001a*/ 	.short	0x0064
        /*001c*/ 	.short	0x0082
	.zero		2


//--------------------- .nv.info                  --------------------------
	.section	.nv.info,"",@"SHT_CUDA_INFO"
	.align	4


	//----- nvinfo : EIATTR_REGCOUNT
	.align		4
        /*0000*/ 	.byte	0x04, 0x2f
        /*0002*/ 	.short	(.L_2 - .L_1)
	.align		4
.L_1:
        /*0004*/ 	.word	index@(_Z10cuda_hellov)
        /*0008*/ 	.word	0x00000018


	//----- nvinfo : EIATTR_FRAME_SIZE
	.align		4
.L_2:
        /*000c*/ 	.byte	0x04, 0x11
        /*000e*/ 	.short	(.L_4 - .L_3)
	.align		4
.L_3:
        /*0010*/ 	.word	index@(_Z10cuda_hellov)
        /*0014*/ 	.word	0x00000000


	//----- nvinfo : EIATTR_MIN_STACK_SIZE
	.align		4
.L_4:
        /*0018*/ 	.byte	0x04, 0x12
        /*001a*/ 	.short	(.L_6 - .L_5)
	.align		4
.L_5:
        /*001c*/ 	.word	index@(_Z10cuda_hellov)
        /*0020*/ 	.word	0x00000000
.L_6:


//--------------------- .nv.compat                --------------------------
	.section	.nv.compat,"",@"SHT_CUDA_COMPAT_INFO"
	.align	4
        /*0000*/ 	.byte	0x02, 0x09, 0x00, 0x00, 0x02, 0x02, 0x01, 0x00, 0x02, 0x05, 0x05, 0x00, 0x03, 0x07, 0x01, 0x01
        /*0010*/ 	.byte	0x02, 0x03, 0x00, 0x00, 0x02, 0x06, 0x01, 0x00, 0x04, 0x0b, 0x08, 0x00, 0x09, 0x00, 0x00, 0x00
        /*0020*/ 	.byte	0x00, 0x00, 0x00, 0x00


//--------------------- .nv.info._Z10cuda_hellov  --------------------------
	.section	.nv.info._Z10cuda_hellov,"",@"SHT_CUDA_INFO"
	.sectionflags	@""
	.align	4


	//----- nvinfo : EIATTR_CUDA_API_VERSION
	.align		4
        /*0000*/ 	.byte	0x04, 0x37
        /*0002*/ 	.short	(.L_8 - .L_7)
.L_7:
        /*0004*/ 	.word	0x00000082


	//----- nvinfo : EIATTR_SPARSE_MMA_MASK
	.align		4
.L_8:
        /*0008*/ 	.byte	0x03, 0x50
        /*000a*/ 	.short	0x0000


	//----- nvinfo : EIATTR_MAXREG_COUNT
	.align		4
        /*000c*/ 	.byte	0x03, 0x1b
        /*000e*/ 	.short	0x00ff


	//----- nvinfo : EIATTR_EXTERNS
	.align		4
        /*0010*/ 	.byte	0x04, 0x0f
        /*0012*/ 	.short	(.L_10 - .L_9)


	//   ....[0]....
	.align		4
.L_9:
        /*0014*/ 	.word	index@(vprintf)


	//----- nvinfo : EIATTR_MERCURY_ISA_VERSION
	.align		4
.L_10:
        /*0018*/ 	.byte	0x03, 0x5f
        /*001a*/ 	.short	0x0101


	//----- nvinfo : EIATTR_VRC_CTA_INIT_COUNT
	.align		4
        /*001c*/ 	.byte	0x02, 0x4a
	.zero		1
	.zero		1


	//----- nvinfo : EIATTR_SYSCALL_OFFSETS
	.align		4
        /*0020*/ 	.byte	0x04, 0x46
        /*0022*/ 	.short	(.L_12 - .L_11)


	//   ....[0]....
.L_11:
        /*0024*/ 	.word	0x00000080


	//----- nvinfo : EIATTR_EXIT_INSTR_OFFSETS
	.align		4
.L_12:
        /*0028*/ 	.byte	0x04, 0x1c
        /*002a*/ 	.short	(.L_14 - .L_13)


	//   ....[0]....
.L_13:
        /*002c*/ 	.word	0x00000090


	//----- nvinfo : EIATTR_SW_WAR
	.align		4
.L_14:
        /*0030*/ 	.byte	0x04, 0x36
        /*0032*/ 	.short	(.L_16 - .L_15)
.L_15:
        /*0034*/ 	.word	0x00000008
.L_16:


//--------------------- .nv.callgraph             --------------------------
	.section	.nv.callgraph,"",@"SHT_CUDA_CALLGRAPH"
	.align	4
	.sectionentsize	8
	.align		4
        /*0000*/ 	.word	0x00000000
	.align		4
        /*0004*/ 	.word	0xffffffff
	.align		4
        /*0008*/ 	.word	index@(_Z10cuda_hellov)
	.align		4
        /*000c*/ 	.word	index@(vprintf)
	.align		4
        /*0010*/ 	.word	0x00000000
	.align		4
        /*0014*/ 	.word	0xfffffffe
	.align		4
        /*0018*/ 	.word	0x00000000
	.align		4
        /*001c*/ 	.word	0xfffffffd
	.align		4
        /*0020*/ 	.word	0x00000000
	.align		4
        /*0024*/ 	.word	0xfffffffc


//--------------------- .nv.constant4             --------------------------
	.section	.nv.constant4,"a",@progbits
	.align	8
	.align		8
.nv.constant4:
        /*0000*/ 	.dword	vprintf
	.align		8
        /*0008*/ 	.dword	$str


//--------------------- .text._Z10cuda_hellov     --------------------------
	.section	.text._Z10cuda_hellov,"ax",@progbits
	.align	128
        .global         _Z10cuda_hellov
        .type           _Z10cuda_hellov,@function
        .size           _Z10cuda_hellov,(.L_x_2 - _Z10cuda_hellov)
        .other          _Z10cuda_hellov,@"STO_CUDA_ENTRY STV_DEFAULT"
_Z10cuda_hellov:
.text._Z10cuda_hellov:
[----:B------:R-:W0:Y:S01]  /*0000*/  LDC R1, c[0x0][0x37c] ;  /* 0x0000df00ff017b82 */ /* 0x000e220000000800 */
[----:B------:R-:W-:Y:S01]  /*0010*/  MOV R0, 0x0 ;  /* 0x0000000000007802 */ /* 0x000fe20000000f00 */
[----:B------:R-:W1:Y:S01]  /*0020*/  LDCU.64 UR4, c[0x4][0x8] ;  /* 0x01000100ff0477ac */ /* 0x000e620008000a00 */
[----:B------:R-:W-:-:S05]  /*0030*/  CS2R R6, SRZ ;  /* 0x0000000000067805 */ /* 0x000fca000001ff00 */
[----:B------:R2:W3:Y:S01]  /*0040*/  LDC.64 R2, c[0x4][R0] ;  /* 0x0100000000027b82 */ /* 0x0004e20000000a00 */
[----:B-1----:R-:W-:Y:S02]  /*0050*/  IMAD.U32 R4, RZ, RZ, UR4 ;  /* 0x00000004ff047e24 */ /* 0x002fe4000f8e00ff */
[----:B--2---:R-:W-:-:S07]  /*0060*/  IMAD.U32 R5, RZ, RZ, UR5 ;  /* 0x00000005ff057e24 */ /* 0x004fce000f8e00ff */
[----:B------:R-:W-:-:S07]  /*0070*/  LEPC R20, `(.L_x_0) ;  /* 0x000000001014794e */ /* 0x000fce0000000000 */
[----:B0--3--:R-:W-:Y:S05]  /*0080*/  CALL.ABS.NOINC R2 ;  /* 0x0000000002007343 */ /* 0x009fea0003c00000 */
.L_x_0:
[----:B------:R-:W-:Y:S05]  /*0090*/  EXIT ;  /* 0x000000000000794d */ /* 0x000fea0003800000 */
.L_x_1:
[----:B------:R-:W-:-:S00]  /*00a0*/  BRA `(.L_x_1) ;  /* 0xfffffffc00fc7947 */ /* 0x000fc0000383ffff */
[----:B------:R-:W-:-:S00]  /*00b0*/  NOP ;  /* 0x0000000000007918 */ /* 0x000fc00000000000 */
        /* <DEDUP_REMOVED lines=12> */
.L_x_2:


//--------------------- .nv.global.init           --------------------------
	.section	.nv.global.init,"aw",@progbits
.nv.global.init:
	.type		$str,@object
	.size		$str,(.L_0 - $str)
$str:
        /*0000*/ 	.byte	0x48, 0x65, 0x6c, 0x6c, 0x6f, 0x20, 0x66, 0x72, 0x6f, 0x6d, 0x20, 0x74, 0x68, 0x65, 0x20, 0x6f
        /*0010*/ 	.byte	0x74, 0x68, 0x65, 0x72, 0x20, 0x73, 0x69, 0x64, 0x65, 0x21, 0x00
.L_0:


//--------------------- .nv.shared.reserved.0     --------------------------
	.section	.nv.shared.reserved.0,"aw",@nobits
	.weak		__nv_reservedSMEM_offset_0_alias
	.size		__nv_reservedSMEM_offset_0_alias, 0, 64
	.other		__nv_reservedSMEM_offset_0_alias,@"STO_CUDA_RESERVED_SHARED STV_DEFAULT"
__nv_reservedSMEM_offset_0_alias:
	.zero		0
	.zero		64


//--------------------- .nv.constant0._Z10cuda_hellov --------------------------
	.section	.nv.constant0._Z10cuda_hellov,"a",@progbits
	.sectionflags	@""
	.align	4
.nv.constant0._Z10cuda_hellov:
	.zero		896


//--------------------- SYMBOLS --------------------------

	.type		.nv.reservedSmem.offset0,@object
	.size		.nv.reservedSmem.offset0,0x4
	.type		vprintf,@function
